	.headerflags	@"EF_CUDA_TEXMODE_UNIFIED EF_CUDA_64BIT_ADDRESS EF_CUDA_ACCELERATORS EF_CUDA_SM90 EF_CUDA_VIRTUAL_SM(EF_CUDA_SM90)"
	.elftype	@"ET_EXEC"


//--------------------- .nv.info                  --------------------------
	.section	.nv.info,"",@"SHT_CUDA_INFO"
	.align	4


	//----- nvinfo : EIATTR_REGCOUNT
	.align		4
        /*0000*/ 	.byte	0x04, 0x2f
        /*0002*/ 	.short	(.L_1 - .L_0)
	.align		4
.L_0:
        /*0004*/ 	.word	index@(triton_poi_fused_add_exp_ge_lt_masked_fill_mul_neg_pow_sub_3)
        /*0008*/ 	.word	0x00000012


	//----- nvinfo : EIATTR_MIN_STACK_SIZE
	.align		4
.L_1:
        /*000c*/ 	.byte	0x04, 0x12
        /*000e*/ 	.short	(.L_3 - .L_2)
	.align		4
.L_2:
        /*0010*/ 	.word	index@(triton_poi_fused_add_exp_ge_lt_masked_fill_mul_neg_pow_sub_3)
        /*0014*/ 	.word	0x00000000


	//----- nvinfo : EIATTR_FRAME_SIZE
	.align		4
.L_3:
        /*0018*/ 	.byte	0x04, 0x11
        /*001a*/ 	.short	(.L_5 - .L_4)
	.align		4
.L_4:
        /*001c*/ 	.word	index@(triton_poi_fused_add_exp_ge_lt_masked_fill_mul_neg_pow_sub_3)
        /*0020*/ 	.word	0x00000000


	//----- nvinfo : EIATTR_MIN_STACK_SIZE
	.align		4
.L_5:
        /*0024*/ 	.byte	0x04, 0x12
        /*0026*/ 	.short	(.L_7 - .L_6)
	.align		4
.L_6:
        /*0028*/ 	.word	index@(triton_poi_fused_add_exp_ge_lt_masked_fill_mul_neg_pow_sub_3)
        /*002c*/ 	.word	0x00000000
.L_7:


//--------------------- .nv.info.triton_poi_fused_add_exp_ge_lt_masked_fill_mul_neg_pow_sub_3 --------------------------
	.section	.nv.info.triton_poi_fused_add_exp_ge_lt_masked_fill_mul_neg_pow_sub_3,"",@"SHT_CUDA_INFO"
	.sectionflags	@""
	.align	4


	//----- nvinfo : EIATTR_CUDA_API_VERSION
	.align		4
        /*0000*/ 	.byte	0x04, 0x37
        /*0002*/ 	.short	(.L_9 - .L_8)
.L_8:
        /*0004*/ 	.word	0x0000007c


	//----- nvinfo : EIATTR_KPARAM_INFO
	.align		4
.L_9:
        /*0008*/ 	.byte	0x04, 0x17
        /*000a*/ 	.short	(.L_11 - .L_10)
.L_10:
        /*000c*/ 	.word	0x00000000
        /*0010*/ 	.short	0x0008
        /*0012*/ 	.short	0x0040
        /*0014*/ 	.byte	0x00, 0xf0, 0x11, 0x00


	//----- nvinfo : EIATTR_KPARAM_INFO
	.align		4
.L_11:
        /*0018*/ 	.byte	0x04, 0x17
        /*001a*/ 	.short	(.L_13 - .L_12)
.L_12:
        /*001c*/ 	.word	0x00000000
        /*0020*/ 	.short	0x0007
        /*0022*/ 	.short	0x0038
        /*0024*/ 	.byte	0x00, 0xf4, 0x21, 0x00


	//----- nvinfo : EIATTR_KPARAM_INFO
	.align		4
.L_13:
        /*0028*/ 	.byte	0x04, 0x17
        /*002a*/ 	.short	(.L_15 - .L_14)
.L_14:
        /*002c*/ 	.word	0x00000000
        /*0030*/ 	.short	0x0006
        /*0032*/ 	.short	0x0030
        /*0034*/ 	.byte	0x00, 0xf4, 0x21, 0x00


	//----- nvinfo : EIATTR_KPARAM_INFO
	.align		4
.L_15:
        /*0038*/ 	.byte	0x04, 0x17
        /*003a*/ 	.short	(.L_17 - .L_16)
.L_16:
        /*003c*/ 	.word	0x00000000
        /*0040*/ 	.short	0x0005
        /*0042*/ 	.short	0x0028
        /*0044*/ 	.byte	0x00, 0xf4, 0x21, 0x00


	//----- nvinfo : EIATTR_KPARAM_INFO
	.align		4
.L_17:
        /*0048*/ 	.byte	0x04, 0x17
        /*004a*/ 	.short	(.L_19 - .L_18)
.L_18:
        /*004c*/ 	.word	0x00000000
        /*0050*/ 	.short	0x0004
        /*0052*/ 	.short	0x0020
        /*0054*/ 	.byte	0x00, 0xf4, 0x21, 0x00


	//----- nvinfo : EIATTR_KPARAM_INFO
	.align		4
.L_19:
        /*0058*/ 	.byte	0x04, 0x17
        /*005a*/ 	.short	(.L_21 - .L_20)
.L_20:
        /*005c*/ 	.word	0x00000000
        /*0060*/ 	.short	0x0003
        /*0062*/ 	.short	0x0018
        /*0064*/ 	.byte	0x00, 0xf4, 0x21, 0x00


	//----- nvinfo : EIATTR_KPARAM_INFO
	.align		4
.L_21:
        /*0068*/ 	.byte	0x04, 0x17
        /*006a*/ 	.short	(.L_23 - .L_22)
.L_22:
        /*006c*/ 	.word	0x00000000
        /*0070*/ 	.short	0x0002
        /*0072*/ 	.short	0x0010
        /*0074*/ 	.byte	0x00, 0xf4, 0x21, 0x00


	//----- nvinfo : EIATTR_KPARAM_INFO
	.align		4
.L_23:
        /*0078*/ 	.byte	0x04, 0x17
        /*007a*/ 	.short	(.L_25 - .L_24)
.L_24:
        /*007c*/ 	.word	0x00000000
        /*0080*/ 	.short	0x0001
        /*0082*/ 	.short	0x0008
        /*0084*/ 	.byte	0x00, 0xf4, 0x21, 0x00


	//----- nvinfo : EIATTR_KPARAM_INFO
	.align		4
.L_25:
        /*0088*/ 	.byte	0x04, 0x17
        /*008a*/ 	.short	(.L_27 - .L_26)
.L_26:
        /*008c*/ 	.word	0x00000000
        /*0090*/ 	.short	0x0000
        /*0092*/ 	.short	0x0000
        /*0094*/ 	.byte	0x00, 0xf4, 0x21, 0x00


	//----- nvinfo : EIATTR_SPARSE_MMA_MASK
	.align		4
.L_27:
        /*0098*/ 	.byte	0x03, 0x50
        /*009a*/ 	.short	0x0000


	//----- nvinfo : EIATTR_MAXREG_COUNT
	.align		4
        /*009c*/ 	.byte	0x03, 0x1b
        /*009e*/ 	.short	0x00ff


	//----- nvinfo : EIATTR_EXIT_INSTR_OFFSETS
	.align		4
        /*00a0*/ 	.byte	0x04, 0x1c
        /*00a2*/ 	.short	(.L_29 - .L_28)


	//   ....[0]....
.L_28:
        /*00a4*/ 	.word	0x00000380


	//   ....[1]....
        /*00a8*/ 	.word	0x000003a0


	//----- nvinfo : EIATTR_REQNTID
	.align		4
.L_29:
        /*00ac*/ 	.byte	0x04, 0x10
        /*00ae*/ 	.short	(.L_31 - .L_30)
.L_30:
        /*00b0*/ 	.word	0x00000080
        /*00b4*/ 	.word	0x00000001
        /*00b8*/ 	.word	0x00000001


	//----- nvinfo : EIATTR_CBANK_PARAM_SIZE
	.align		4
.L_31:
        /*00bc*/ 	.byte	0x03, 0x19
        /*00be*/ 	.short	0x0044


	//----- nvinfo : EIATTR_PARAM_CBANK
	.align		4
        /*00c0*/ 	.byte	0x04, 0x0a
        /*00c2*/ 	.short	(.L_33 - .L_32)
	.align		4
.L_32:
        /*00c4*/ 	.word	index@(.nv.constant0.triton_poi_fused_add_exp_ge_lt_masked_fill_mul_neg_pow_sub_3)
        /*00c8*/ 	.short	0x0210
        /*00ca*/ 	.short	0x0044


	//----- nvinfo : EIATTR_SW_WAR
	.align		4
.L_33:
        /*00cc*/ 	.byte	0x04, 0x36
        /*00ce*/ 	.short	(.L_35 - .L_34)
.L_34:
        /*00d0*/ 	.word	0x00000008
.L_35:


//--------------------- .nv.callgraph             --------------------------
	.section	.nv.callgraph,"",@"SHT_CUDA_CALLGRAPH"
	.align	4
	.sectionentsize	8
	.align		4
        /*0000*/ 	.word	0x00000000
	.align		4
        /*0004*/ 	.word	0xffffffff
	.align		4
        /*0008*/ 	.word	0x00000000
	.align		4
        /*000c*/ 	.word	0xfffffffe
	.align		4
        /*0010*/ 	.word	0x00000000
	.align		4
        /*0014*/ 	.word	0xfffffffd
	.align		4
        /*0018*/ 	.word	0x00000000
	.align		4
        /*001c*/ 	.word	0xfffffffc


//--------------------- .text.triton_poi_fused_add_exp_ge_lt_masked_fill_mul_neg_pow_sub_3 --------------------------
	.section	.text.triton_poi_fused_add_exp_ge_lt_masked_fill_mul_neg_pow_sub_3,"ax",@progbits
	.align	128
        .global         triton_poi_fused_add_exp_ge_lt_masked_fill_mul_neg_pow_sub_3
        .type           triton_poi_fused_add_exp_ge_lt_masked_fill_mul_neg_pow_sub_3,@function
        .size           triton_poi_fused_add_exp_ge_lt_masked_fill_mul_neg_pow_sub_3,(.L_x_1 - triton_poi_fused_add_exp_ge_lt_masked_fill_mul_neg_pow_sub_3)
        .other          triton_poi_fused_add_exp_ge_lt_masked_fill_mul_neg_pow_sub_3,@"STO_CUDA_ENTRY STV_DEFAULT"
triton_poi_fused_add_exp_ge_lt_masked_fill_mul_neg_pow_sub_3:
.text.triton_poi_fused_add_exp_ge_lt_masked_fill_mul_neg_pow_sub_3:
[----:B------:R-:W0:Y:S01]  /*0000*/  LDC R1, c[0x0][0x28] ;  /* 0x00000a00ff017b82 */ /* 0x000e220000000800 */
[----:B------:R-:W1:Y:S07]  /*0010*/  S2R R0, SR_TID.X ;  /* 0x0000000000007919 */ /* 0x000e6e0000002100 */
[----:B------:R-:W2:Y:S01]  /*0020*/  LDC.64 R4, c[0x0][0x210] ;  /* 0x00008400ff047b82 */ /* 0x000ea20000000a00 */
[----:B------:R-:W-:Y:S01]  /*0030*/  HFMA2.MMA R2, -RZ, RZ, 0, 0 ;  /* 0x00000000ff027435 */ /* 0x000fe200000001ff */
[----:B------:R-:W-:Y:S01]  /*0040*/  ULDC.64 UR4, c[0x0][0x208] ;  /* 0x0000820000047ab9 */ /* 0x000fe20000000a00 */
[----:B------:R-:W3:Y:S01]  /*0050*/  S2R R3, SR_CTAID.X ;  /* 0x0000000000037919 */ /* 0x000ee20000002500 */
[----:B------:R-:W-:Y:S01]  /*0060*/  ULDC.64 UR6, c[0x0][0x238] ;  /* 0x00008e0000067ab9 */ /* 0x000fe20000000a00 */
[----:B------:R-:W-:-:S03]  /*0070*/  ULDC.64 UR8, c[0x0][0x240] ;  /* 0x0000900000087ab9 */ /* 0x000fc60000000a00 */
[----:B------:R-:W4:Y:S08]  /*0080*/  LDC.64 R6, c[0x0][0x218] ;  /* 0x00008600ff067b82 */ /* 0x000f300000000a00 */
[----:B------:R-:W5:Y:S08]  /*0090*/  LDC.64 R10, c[0x0][0x228] ;  /* 0x00008a00ff0a7b82 */ /* 0x000f700000000a00 */
[----:B------:R-:W5:Y:S01]  /*00a0*/  LDC.64 R12, c[0x0][0x230] ;  /* 0x00008c00ff0c7b82 */ /* 0x000f620000000a00 */
[----:B-1----:R-:W-:Y:S01]  /*00b0*/  LOP3.LUT R0, R0, 0x7f, RZ, 0xc0, !PT ;  /* 0x0000007f00007812 */ /* 0x002fe200078ec0ff */
[----:B----4-:R-:W4:Y:S03]  /*00c0*/  LDG.E R7, desc[UR4][R6.64] ;  /* 0x0000000406077981 */ /* 0x010f26000c1e1900 */
[----:B---3--:R-:W-:-:S04]  /*00d0*/  LEA R0, R3, R0, 0x7 ;  /* 0x0000000003007211 */ /* 0x008fc800078e38ff */
[C---:B------:R-:W-:Y:S01]  /*00e0*/  ISETP.GE.AND P0, PT, R0.reuse, 0x100, PT ;  /* 0x000001000000780c */ /* 0x040fe20003f06270 */
[C---:B--2---:R-:W-:Y:S01]  /*00f0*/  IMAD.WIDE R4, R0.reuse, 0x4, R4 ;  /* 0x0000000400047825 */ /* 0x044fe200078e0204 */
[----:B-----5:R-:W2:Y:S04]  /*0100*/  LDG.E R10, desc[UR4][R10.64] ;  /* 0x000000040a0a7981 */ /* 0x020ea8000c1e1900 */
[----:B0-----:R-:W3:Y:S07]  /*0110*/  LDG.E R12, desc[UR4][R12.64] ;  /* 0x000000040c0c7981 */ /* 0x001eee000c1e1900 */
[----:B------:R0:W4:Y:S01]  /*0120*/  @!P0 LDG.E R2, desc[UR4][R4.64] ;  /* 0x0000000404028981 */ /* 0x000122000c1e1900 */
[----:B------:R-:W1:Y:S08]  /*0130*/  LDC.64 R8, c[0x0][0x220] ;  /* 0x00008800ff087b82 */ /* 0x000e700000000a00 */
[----:B0-----:R-:W0:Y:S01]  /*0140*/  LDC.64 R4, c[0x0][0x248] ;  /* 0x00009200ff047b82 */ /* 0x001e220000000a00 */
[----:B-1----:R1:W5:Y:S01]  /*0150*/  LDG.E R8, desc[UR4][R8.64] ;  /* 0x0000000408087981 */ /* 0x002362000c1e1900 */
[----:B------:R-:W-:Y:S01]  /*0160*/  SHF.R.S32.HI R11, RZ, 0x1f, R0 ;  /* 0x0000001fff0b7819 */ /* 0x000fe20000011400 */
[----:B0-----:R-:W-:-:S04]  /*0170*/  IMAD.WIDE R4, R0, 0x4, R4 ;  /* 0x0000000400047825 */ /* 0x001fc800078e0204 */
[----:B--2---:R-:W-:Y:S01]  /*0180*/  FADD R3, RZ, -R10 ;  /* 0x8000000aff037221 */ /* 0x004fe20000000000 */
[----:B---3--:R-:W-:Y:S01]  /*0190*/  FADD R15, RZ, -R12 ;  /* 0x8000000cff0f7221 */ /* 0x008fe20000000000 */
[----:B----4-:R-:W-:-:S04]  /*01a0*/  FADD R14, -R7, R2 ;  /* 0x00000002070e7221 */ /* 0x010fc80000000100 */
[----:B------:R-:W-:-:S04]  /*01b0*/  FMUL R14, R14, R14 ;  /* 0x0000000e0e0e7220 */ /* 0x000fc80000400000 */
[----:B------:R-:W-:Y:S01]  /*01c0*/  FMUL R3, R3, R14 ;  /* 0x0000000e03037220 */ /* 0x000fe20000400000 */
[----:B------:R-:W-:-:S03]  /*01d0*/  FMUL R15, R14, R15 ;  /* 0x0000000f0e0f7220 */ /* 0x000fc60000400000 */
[----:B------:R-:W-:Y:S01]  /*01e0*/  FMUL R6, R3, 1.4426950216293334961 ;  /* 0x3fb8aa3b03067820 */ /* 0x000fe20000400000 */
[----:B------:R-:W-:-:S04]  /*01f0*/  FMUL R15, R15, 1.4426950216293334961 ;  /* 0x3fb8aa3b0f0f7820 */ /* 0x000fc80000400000 */
[----:B------:R-:W-:Y:S02]  /*0200*/  FSETP.GEU.AND P4, PT, R6, -126, PT ;  /* 0xc2fc00000600780b */ /* 0x000fe40003f8e000 */
[----:B------:R-:W-:-:S11]  /*0210*/  FSETP.GEU.AND P5, PT, R15, -126, PT ;  /* 0xc2fc00000f00780b */ /* 0x000fd60003fae000 */
[----:B------:R-:W-:Y:S02]  /*0220*/  @!P4 FMUL R6, R6, 0.5 ;  /* 0x3f0000000606c820 */ /* 0x000fe40000400000 */
[----:B------:R-:W-:Y:S02]  /*0230*/  @!P5 FMUL R15, R15, 0.5 ;  /* 0x3f0000000f0fd820 */ /* 0x000fe40000400000 */
[----:B-1----:R-:W0:Y:S08]  /*0240*/  MUFU.EX2 R9, R6 ;  /* 0x0000000600097308 */ /* 0x002e300000000800 */
[----:B------:R-:W1:Y:S01]  /*0250*/  MUFU.EX2 R10, R15 ;  /* 0x0000000f000a7308 */ /* 0x000e620000000800 */
[----:B------:R-:W-:-:S02]  /*0260*/  FSETP.GEU.AND P1, PT, R2, R7, PT ;  /* 0x000000070200720b */ /* 0x000fc40003f2e000 */
[----:B------:R-:W-:Y:S01]  /*0270*/  FSETP.GE.AND P2, PT, R2, R7, PT ;  /* 0x000000070200720b */ /* 0x000fe20003f46000 */
[----:B-----5:R-:W-:Y:S01]  /*0280*/  FADD R7, R8, -1 ;  /* 0xbf80000008077421 */ /* 0x020fe20000000000 */
[----:B------:R-:W-:Y:S01]  /*0290*/  IADD3 R2, P3, R0, UR6, RZ ;  /* 0x0000000600027c10 */ /* 0x000fe2000ff7e0ff */
[----:B0-----:R-:W-:Y:S01]  /*02a0*/  @!P4 FMUL R9, R9, R9 ;  /* 0x000000090909c220 */ /* 0x001fe20000400000 */
[----:B------:R-:W-:Y:S02]  /*02b0*/  IADD3 R6, P4, R0, UR8, RZ ;  /* 0x0000000800067c10 */ /* 0x000fe4000ff9e0ff */
[----:B------:R-:W-:Y:S01]  /*02c0*/  IADD3.X R3, R11, UR7, RZ, P3, !PT ;  /* 0x000000070b037c10 */ /* 0x000fe20009ffe4ff */
[----:B-1----:R-:W-:Y:S01]  /*02d0*/  @!P5 FMUL R10, R10, R10 ;  /* 0x0000000a0a0ad220 */ /* 0x002fe20000400000 */
[----:B------:R-:W-:-:S03]  /*02e0*/  FMUL R8, R8, R9 ;  /* 0x0000000908087220 */ /* 0x000fc60000400000 */
[----:B------:R-:W-:Y:S01]  /*02f0*/  FFMA R10, R7, R10, 1 ;  /* 0x3f800000070a7423 */ /* 0x000fe2000000000a */
[----:B------:R-:W-:Y:S02]  /*0300*/  IADD3.X R7, R11, UR9, RZ, P4, !PT ;  /* 0x000000090b077c10 */ /* 0x000fe4000a7fe4ff */
[----:B------:R-:W-:Y:S02]  /*0310*/  SEL R11, RZ, 0x1, P1 ;  /* 0x00000001ff0b7807 */ /* 0x000fe40000800000 */
[----:B------:R-:W-:Y:S02]  /*0320*/  SEL R13, RZ, 0x1, !P2 ;  /* 0x00000001ff0d7807 */ /* 0x000fe40005000000 */
[----:B------:R-:W-:Y:S01]  /*0330*/  FSEL R8, R8, RZ, !P2 ;  /* 0x000000ff08087208 */ /* 0x000fe20005000000 */
[----:B------:R0:W-:Y:S01]  /*0340*/  @!P0 STG.E.U8 desc[UR4][R2.64], R11 ;  /* 0x0000000b02008986 */ /* 0x0001e2000c101104 */
[----:B------:R-:W-:-:S03]  /*0350*/  FSEL R9, R10, RZ, P1 ;  /* 0x000000ff0a097208 */ /* 0x000fc60000800000 */
[----:B------:R0:W-:Y:S02]  /*0360*/  @!P0 STG.E.U8 desc[UR4][R6.64], R13 ;  /* 0x0000000d06008986 */ /* 0x0001e4000c101104 */
[----:B------:R-:W-:Y:S01]  /*0370*/  FADD R9, R8, R9 ;  /* 0x0000000908097221 */ /* 0x000fe20000000000 */
[----:B0-----:R-:W-:Y:S06]  /*0380*/  @P0 EXIT ;  /* 0x000000000000094d */ /* 0x001fec0003800000 */
[----:B------:R-:W-:Y:S01]  /*0390*/  STG.E desc[UR4][R4.64], R9 ;  /* 0x0000000904007986 */ /* 0x000fe2000c101904 */
[----:B------:R-:W-:Y:S05]  /*03a0*/  EXIT ;  /* 0x000000000000794d */ /* 0x000fea0003800000 */
.L_x_0:
[----:B------:R-:W-:-:S00]  /*03b0*/  BRA `(.L_x_0) ;  /* 0xfffffffc00fc7947 */ /* 0x000fc0000383ffff */
[----:B------:R-:W-:-:S00]  /*03c0*/  NOP ;  /* 0x0000000000007918 */ /* 0x000fc00000000000 */
        /* <DEDUP_REMOVED lines=11> */
.L_x_1:


//--------------------- .nv.constant0.triton_poi_fused_add_exp_ge_lt_masked_fill_mul_neg_pow_sub_3 --------------------------
	.section	.nv.constant0.triton_poi_fused_add_exp_ge_lt_masked_fill_mul_neg_pow_sub_3,"a",@progbits
	.sectionflags	@""
	.align	4
.nv.constant0.triton_poi_fused_add_exp_ge_lt_masked_fill_mul_neg_pow_sub_3:
	.zero		596
